	.headerflags	@"EF_CUDA_TEXMODE_UNIFIED EF_CUDA_64BIT_ADDRESS EF_CUDA_ACCELERATORS EF_CUDA_SM90 EF_CUDA_VIRTUAL_SM(EF_CUDA_SM90)"
	.elftype	@"ET_EXEC"


//--------------------- .nv.info                  --------------------------
	.section	.nv.info,"",@"SHT_CUDA_INFO"
	.align	4


	//----- nvinfo : EIATTR_REGCOUNT
	.align		4
        /*0000*/ 	.byte	0x04, 0x2f
        /*0002*/ 	.short	(.L_3 - .L_2)
	.align		4
.L_2:
        /*0004*/ 	.word	index@(triton_poi_fused__native_batch_norm_legit_no_training_relu_40)
        /*0008*/ 	.word	0x00000016


	//----- nvinfo : EIATTR_MIN_STACK_SIZE
	.align		4
.L_3:
        /*000c*/ 	.byte	0x04, 0x12
        /*000e*/ 	.short	(.L_5 - .L_4)
	.align		4
.L_4:
        /*0010*/ 	.word	index@(triton_poi_fused__native_batch_norm_legit_no_training_relu_40)
        /*0014*/ 	.word	0x00000000


	//----- nvinfo : EIATTR_FRAME_SIZE
	.align		4
.L_5:
        /*0018*/ 	.byte	0x04, 0x11
        /*001a*/ 	.short	(.L_7 - .L_6)
	.align		4
.L_6:
        /*001c*/ 	.word	index@(triton_poi_fused__native_batch_norm_legit_no_training_relu_40)
        /*0020*/ 	.word	0x00000000


	//----- nvinfo : EIATTR_MIN_STACK_SIZE
	.align		4
.L_7:
        /*0024*/ 	.byte	0x04, 0x12
        /*0026*/ 	.short	(.L_9 - .L_8)
	.align		4
.L_8:
        /*0028*/ 	.word	index@(triton_poi_fused__native_batch_norm_legit_no_training_relu_40)
        /*002c*/ 	.word	0x00000000
.L_9:


//--------------------- .nv.info.triton_poi_fused__native_batch_norm_legit_no_training_relu_40 --------------------------
	.section	.nv.info.triton_poi_fused__native_batch_norm_legit_no_training_relu_40,"",@"SHT_CUDA_INFO"
	.sectionflags	@""
	.align	4


	//----- nvinfo : EIATTR_CUDA_API_VERSION
	.align		4
        /*0000*/ 	.byte	0x04, 0x37
        /*0002*/ 	.short	(.L_11 - .L_10)
.L_10:
        /*0004*/ 	.word	0x0000007c


	//----- nvinfo : EIATTR_KPARAM_INFO
	.align		4
.L_11:
        /*0008*/ 	.byte	0x04, 0x17
        /*000a*/ 	.short	(.L_13 - .L_12)
.L_12:
        /*000c*/ 	.word	0x00000000
        /*0010*/ 	.short	0x0006
        /*0012*/ 	.short	0x0030
        /*0014*/ 	.byte	0x00, 0xf0, 0x11, 0x00


	//----- nvinfo : EIATTR_KPARAM_INFO
	.align		4
.L_13:
        /*0018*/ 	.byte	0x04, 0x17
        /*001a*/ 	.short	(.L_15 - .L_14)
.L_14:
        /*001c*/ 	.word	0x00000000
        /*0020*/ 	.short	0x0005
        /*0022*/ 	.short	0x0028
        /*0024*/ 	.byte	0x00, 0xf4, 0x21, 0x00


	//----- nvinfo : EIATTR_KPARAM_INFO
	.align		4
.L_15:
        /*0028*/ 	.byte	0x04, 0x17
        /*002a*/ 	.short	(.L_17 - .L_16)
.L_16:
        /*002c*/ 	.word	0x00000000
        /*0030*/ 	.short	0x0004
        /*0032*/ 	.short	0x0020
        /*0034*/ 	.byte	0x00, 0xf4, 0x21, 0x00


	//----- nvinfo : EIATTR_KPARAM_INFO
	.align		4
.L_17:
        /*0038*/ 	.byte	0x04, 0x17
        /*003a*/ 	.short	(.L_19 - .L_18)
.L_18:
        /*003c*/ 	.word	0x00000000
        /*0040*/ 	.short	0x0003
        /*0042*/ 	.short	0x0018
        /*0044*/ 	.byte	0x00, 0xf4, 0x21, 0x00


	//----- nvinfo : EIATTR_KPARAM_INFO
	.align		4
.L_19:
        /*0048*/ 	.byte	0x04, 0x17
        /*004a*/ 	.short	(.L_21 - .L_20)
.L_20:
        /*004c*/ 	.word	0x00000000
        /*0050*/ 	.short	0x0002
        /*0052*/ 	.short	0x0010
        /*0054*/ 	.byte	0x00, 0xf4, 0x21, 0x00


	//----- nvinfo : EIATTR_KPARAM_INFO
	.align		4
.L_21:
        /*0058*/ 	.byte	0x04, 0x17
        /*005a*/ 	.short	(.L_23 - .L_22)
.L_22:
        /*005c*/ 	.word	0x00000000
        /*0060*/ 	.short	0x0001
        /*0062*/ 	.short	0x0008
        /*0064*/ 	.byte	0x00, 0xf4, 0x21, 0x00


	//----- nvinfo : EIATTR_KPARAM_INFO
	.align		4
.L_23:
        /*0068*/ 	.byte	0x04, 0x17
        /*006a*/ 	.short	(.L_25 - .L_24)
.L_24:
        /*006c*/ 	.word	0x00000000
        /*0070*/ 	.short	0x0000
        /*0072*/ 	.short	0x0000
        /*0074*/ 	.byte	0x00, 0xf4, 0x21, 0x00


	//----- nvinfo : EIATTR_SPARSE_MMA_MASK
	.align		4
.L_25:
        /*0078*/ 	.byte	0x03, 0x50
        /*007a*/ 	.short	0x0000


	//----- nvinfo : EIATTR_MAXREG_COUNT
	.align		4
        /*007c*/ 	.byte	0x03, 0x1b
        /*007e*/ 	.short	0x00ff


	//----- nvinfo : EIATTR_EXIT_INSTR_OFFSETS
	.align		4
        /*0080*/ 	.byte	0x04, 0x1c
        /*0082*/ 	.short	(.L_27 - .L_26)


	//   ....[0]....
.L_26:
        /*0084*/ 	.word	0x00000410


	//   ....[1]....
        /*0088*/ 	.word	0x00000430


	//----- nvinfo : EIATTR_REQNTID
	.align		4
.L_27:
        /*008c*/ 	.byte	0x04, 0x10
        /*008e*/ 	.short	(.L_29 - .L_28)
.L_28:
        /*0090*/ 	.word	0x00000080
        /*0094*/ 	.word	0x00000001
        /*0098*/ 	.word	0x00000001


	//----- nvinfo : EIATTR_CBANK_PARAM_SIZE
	.align		4
.L_29:
        /*009c*/ 	.byte	0x03, 0x19
        /*009e*/ 	.short	0x0034


	//----- nvinfo : EIATTR_PARAM_CBANK
	.align		4
        /*00a0*/ 	.byte	0x04, 0x0a
        /*00a2*/ 	.short	(.L_31 - .L_30)
	.align		4
.L_30:
        /*00a4*/ 	.word	index@(.nv.constant0.triton_poi_fused__native_batch_norm_legit_no_training_relu_40)
        /*00a8*/ 	.short	0x0210
        /*00aa*/ 	.short	0x0034


	//----- nvinfo : EIATTR_SW_WAR
	.align		4
.L_31:
        /*00ac*/ 	.byte	0x04, 0x36
        /*00ae*/ 	.short	(.L_33 - .L_32)
.L_32:
        /*00b0*/ 	.word	0x00000008
.L_33:


//--------------------- .nv.callgraph             --------------------------
	.section	.nv.callgraph,"",@"SHT_CUDA_CALLGRAPH"
	.align	4
	.sectionentsize	8
	.align		4
        /*0000*/ 	.word	0x00000000
	.align		4
        /*0004*/ 	.word	0xffffffff
	.align		4
        /*0008*/ 	.word	0x00000000
	.align		4
        /*000c*/ 	.word	0xfffffffe
	.align		4
        /*0010*/ 	.word	0x00000000
	.align		4
        /*0014*/ 	.word	0xfffffffd
	.align		4
        /*0018*/ 	.word	0x00000000
	.align		4
        /*001c*/ 	.word	0xfffffffc


//--------------------- .nv.constant4             --------------------------
	.section	.nv.constant4,"a",@progbits
	.align	8
	.align		8
.nv.constant4:
        /*0000*/ 	.dword	_$_str
	.align		8
        /*0008*/ 	.dword	_$_str_$_2


//--------------------- .text.triton_poi_fused__native_batch_norm_legit_no_training_relu_40 --------------------------
	.section	.text.triton_poi_fused__native_batch_norm_legit_no_training_relu_40,"ax",@progbits
	.align	128
        .global         triton_poi_fused__native_batch_norm_legit_no_training_relu_40
        .type           triton_poi_fused__native_batch_norm_legit_no_training_relu_40,@function
        .size           triton_poi_fused__native_batch_norm_legit_no_training_relu_40,(.L_x_1 - triton_poi_fused__native_batch_norm_legit_no_training_relu_40)
        .other          triton_poi_fused__native_batch_norm_legit_no_training_relu_40,@"STO_CUDA_ENTRY STV_DEFAULT"
triton_poi_fused__native_batch_norm_legit_no_training_relu_40:
.text.triton_poi_fused__native_batch_norm_legit_no_training_relu_40:
[----:B------:R-:W0:Y:S01]  /*0000*/  LDC R1, c[0x0][0x28] ;  /* 0x00000a00ff017b82 */ /* 0x000e220000000800 */
[----:B------:R-:W1:Y:S07]  /*0010*/  S2R R0, SR_TID.X ;  /* 0x0000000000007919 */ /* 0x000e6e0000002100 */
[----:B------:R-:W2:Y:S01]  /*0020*/  LDC.64 R8, c[0x0][0x220] ;  /* 0x00008800ff087b82 */ /* 0x000ea20000000a00 */
[----:B------:R-:W-:Y:S01]  /*0030*/  ULDC.64 UR4, c[0x0][0x208] ;  /* 0x0000820000047ab9 */ /* 0x000fe20000000a00 */
[----:B------:R-:W3:Y:S06]  /*0040*/  S2R R3, SR_CTAID.X ;  /* 0x0000000000037919 */ /* 0x000eec0000002500 */
[----:B------:R-:W4:Y:S08]  /*0050*/  LDC.64 R12, c[0x0][0x210] ;  /* 0x00008400ff0c7b82 */ /* 0x000f300000000a00 */
[----:B------:R-:W5:Y:S08]  /*0060*/  LDC.64 R14, c[0x0][0x218] ;  /* 0x00008600ff0e7b82 */ /* 0x000f700000000a00 */
[----:B------:R-:W5:Y:S01]  /*0070*/  LDC.64 R16, c[0x0][0x228] ;  /* 0x00008a00ff107b82 */ /* 0x000f620000000a00 */
[----:B-1----:R-:W-:-:S07]  /*0080*/  SHF.L.U32 R0, R0, 0x1, RZ ;  /* 0x0000000100007819 */ /* 0x002fce00000006ff */
[----:B------:R-:W1:Y:S01]  /*0090*/  LDC.64 R18, c[0x0][0x230] ;  /* 0x00008c00ff127b82 */ /* 0x000e620000000a00 */
[----:B------:R-:W-:-:S04]  /*00a0*/  LOP3.LUT R0, R0, 0xfe, RZ, 0xc0, !PT ;  /* 0x000000fe00007812 */ /* 0x000fc800078ec0ff */
[----:B---3--:R-:W-:-:S04]  /*00b0*/  LEA R0, R3, R0, 0x8 ;  /* 0x0000000003007211 */ /* 0x008fc800078e40ff */
[C---:B------:R-:W-:Y:S01]  /*00c0*/  ISETP.GE.AND P0, PT, R0.reuse, 0x5a00, PT ;  /* 0x00005a000000780c */ /* 0x040fe20003f06270 */
[----:B------:R-:W-:-:S05]  /*00d0*/  IMAD.HI R2, R0, 0x66666667, RZ ;  /* 0x6666666700027827 */ /* 0x000fca00078e02ff */
[----:B------:R-:W-:-:S04]  /*00e0*/  SHF.R.U32.HI R3, RZ, 0x1f, R2 ;  /* 0x0000001fff037819 */ /* 0x000fc80000011602 */
[----:B------:R-:W-:-:S05]  /*00f0*/  LEA.HI.SX32 R3, R2, R3, 0x1a ;  /* 0x0000000302037211 */ /* 0x000fca00078fd2ff */
[----:B------:R-:W-:Y:S01]  /*0100*/  IMAD R11, R3, -0xa0, R0 ;  /* 0xffffff60030b7824 */ /* 0x000fe200078e0200 */
[----:B------:R-:W-:-:S03]  /*0110*/  CS2R R2, SRZ ;  /* 0x0000000000027805 */ /* 0x000fc6000001ff00 */
[----:B--2---:R-:W-:-:S05]  /*0120*/  IMAD.WIDE R8, R11, 0x4, R8 ;  /* 0x000000040b087825 */ /* 0x004fca00078e0208 */
[----:B------:R2:W3:Y:S01]  /*0130*/  @!P0 LDG.E.EL.64 R2, desc[UR4][R8.64] ;  /* 0x0000000408028981 */ /* 0x0004e2000c2e1b00 */
[----:B------:R-:W-:Y:S02]  /*0140*/  CS2R R4, SRZ ;  /* 0x0000000000047805 */ /* 0x000fe4000001ff00 */
[----:B------:R-:W-:Y:S01]  /*0150*/  CS2R R6, SRZ ;  /* 0x0000000000067805 */ /* 0x000fe2000001ff00 */
[----:B----4-:R-:W-:-:S04]  /*0160*/  IMAD.WIDE R12, R0, 0x4, R12 ;  /* 0x00000004000c7825 */ /* 0x010fc800078e020c */
[C---:B-----5:R-:W-:Y:S01]  /*0170*/  IMAD.WIDE R14, R11.reuse, 0x4, R14 ;  /* 0x000000040b0e7825 */ /* 0x060fe200078e020e */
[----:B------:R-:W4:Y:S01]  /*0180*/  @!P0 LDG.E.64 R4, desc[UR4][R12.64] ;  /* 0x000000040c048981 */ /* 0x000f22000c1e1b00 */
[----:B--2---:R-:W-:Y:S02]  /*0190*/  CS2R R8, SRZ ;  /* 0x0000000000087805 */ /* 0x004fe4000001ff00 */
[C---:B0-----:R-:W-:Y:S01]  /*01a0*/  IMAD.WIDE R16, R11.reuse, 0x4, R16 ;  /* 0x000000040b107825 */ /* 0x041fe200078e0210 */
[----:B------:R0:W4:Y:S03]  /*01b0*/  @!P0 LDG.E.EL.64 R6, desc[UR4][R14.64] ;  /* 0x000000040e068981 */ /* 0x000126000c2e1b00 */
[----:B-1----:R-:W-:Y:S01]  /*01c0*/  IMAD.WIDE R18, R11, 0x4, R18 ;  /* 0x000000040b127825 */ /* 0x002fe200078e0212 */
[----:B------:R-:W-:-:S04]  /*01d0*/  CS2R R10, SRZ ;  /* 0x00000000000a7805 */ /* 0x000fc8000001ff00 */
[----:B------:R-:W2:Y:S04]  /*01e0*/  @!P0 LDG.E.EL.64 R8, desc[UR4][R18.64] ;  /* 0x0000000412088981 */ /* 0x000ea8000c2e1b00 */
[----:B------:R-:W2:Y:S01]  /*01f0*/  @!P0 LDG.E.EL.64 R10, desc[UR4][R16.64] ;  /* 0x00000004100a8981 */ /* 0x000ea2000c2e1b00 */
[----:B0-----:R-:W-:Y:S01]  /*0200*/  HFMA2.MMA R14, -RZ, RZ, 1.625, 0 ;  /* 0x3e800000ff0e7435 */ /* 0x001fe200000001ff */
[----:B---3--:R-:W-:Y:S01]  /*0210*/  FADD R2, R2, 0.0010000000474974513054 ;  /* 0x3a83126f02027421 */ /* 0x008fe20000000000 */
[----:B------:R-:W-:-:S03]  /*0220*/  FADD R3, R3, 0.0010000000474974513054 ;  /* 0x3a83126f03037421 */ /* 0x000fc60000000000 */
[----:B------:R-:W0:Y:S08]  /*0230*/  MUFU.SQRT R12, R2 ;  /* 0x00000002000c7308 */ /* 0x000e300000002000 */
[----:B------:R1:W3:Y:S01]  /*0240*/  MUFU.SQRT R13, R3 ;  /* 0x00000003000d7308 */ /* 0x0002e20000002000 */
[C---:B0-----:R-:W-:Y:S02]  /*0250*/  FSETP.GT.AND P1, PT, R12.reuse, 8.50705917302346158658e+37, PT ;  /* 0x7e8000000c00780b */ /* 0x041fe40003f24000 */
[----:B------:R-:W-:Y:S01]  /*0260*/  FSETP.GEU.AND P3, PT, R12, 1.175494350822287508e-38, PT ;  /* 0x008000000c00780b */ /* 0x000fe20003f6e000 */
[----:B-1----:R-:W0:Y:S01]  /*0270*/  LDC.64 R2, c[0x0][0x238] ;  /* 0x00008e00ff027b82 */ /* 0x002e220000000a00 */
[----:B---3--:R-:W-:-:S02]  /*0280*/  FSETP.GT.AND P2, PT, R13, 8.50705917302346158658e+37, PT ;  /* 0x7e8000000d00780b */ /* 0x008fc40003f44000 */
[----:B------:R-:W-:-:S07]  /*0290*/  FSETP.GEU.AND P4, PT, R13, 1.175494350822287508e-38, PT ;  /* 0x008000000d00780b */ /* 0x000fce0003f8e000 */
[----:B------:R-:W-:-:S04]  /*02a0*/  @P1 FMUL R12, R12, 0.25 ;  /* 0x3e8000000c0c1820 */ /* 0x000fc80000400000 */
[----:B------:R-:W-:Y:S01]  /*02b0*/  @!P3 FMUL R12, R12, 16777216 ;  /* 0x4b8000000c0cb820 */ /* 0x000fe20000400000 */
[----:B------:R-:W-:-:S04]  /*02c0*/  @P2 FMUL R13, R13, 0.25 ;  /* 0x3e8000000d0d2820 */ /* 0x000fc80000400000 */
[----:B------:R-:W-:Y:S01]  /*02d0*/  @!P4 FMUL R13, R13, 16777216 ;  /* 0x4b8000000d0dc820 */ /* 0x000fe20000400000 */
[----:B------:R-:W1:Y:S01]  /*02e0*/  MUFU.RCP R12, R12 ;  /* 0x0000000c000c7308 */ /* 0x000e620000001000 */
[----:B------:R-:W-:-:S07]  /*02f0*/  FSEL R15, R14, 1, P1 ;  /* 0x3f8000000e0f7808 */ /* 0x000fce0000800000 */
[----:B------:R-:W3:Y:S01]  /*0300*/  MUFU.RCP R13, R13 ;  /* 0x0000000d000d7308 */ /* 0x000ee20000001000 */
[----:B------:R-:W-:Y:S01]  /*0310*/  FSEL R14, R14, 1, P2 ;  /* 0x3f8000000e0e7808 */ /* 0x000fe20001000000 */
[----:B------:R-:W-:-:S04]  /*0320*/  @!P3 FMUL R15, R15, 16777216 ;  /* 0x4b8000000f0fb820 */ /* 0x000fc80000400000 */
[----:B------:R-:W-:Y:S01]  /*0330*/  @!P4 FMUL R14, R14, 16777216 ;  /* 0x4b8000000e0ec820 */ /* 0x000fe20000400000 */
[----:B----4-:R-:W-:Y:S01]  /*0340*/  FADD R5, -R7, R5 ;  /* 0x0000000507057221 */ /* 0x010fe20000000100 */
[----:B------:R-:W-:Y:S01]  /*0350*/  FADD R4, -R6, R4 ;  /* 0x0000000406047221 */ /* 0x000fe20000000100 */
[----:B-1----:R-:W-:Y:S01]  /*0360*/  FMUL R15, R12, R15 ;  /* 0x0000000f0c0f7220 */ /* 0x002fe20000400000 */
[----:B---3--:R-:W-:-:S03]  /*0370*/  FMUL R14, R13, R14 ;  /* 0x0000000e0d0e7220 */ /* 0x008fc60000400000 */
[----:B------:R-:W-:Y:S01]  /*0380*/  FMUL R15, R4, R15 ;  /* 0x0000000f040f7220 */ /* 0x000fe20000400000 */
[----:B------:R-:W-:-:S03]  /*0390*/  FMUL R14, R5, R14 ;  /* 0x0000000e050e7220 */ /* 0x000fc60000400000 */
[----:B--2---:R-:W-:Y:S01]  /*03a0*/  FFMA R8, R15, R10, R8 ;  /* 0x0000000a0f087223 */ /* 0x004fe20000000008 */
[----:B------:R-:W-:-:S04]  /*03b0*/  FFMA R9, R14, R11, R9 ;  /* 0x0000000b0e097223 */ /* 0x000fc80000000009 */
[----:B------:R-:W-:Y:S02]  /*03c0*/  FSETP.GEU.AND P1, PT, R8, RZ, PT ;  /* 0x000000ff0800720b */ /* 0x000fe40003f2e000 */
[C---:B------:R-:W-:Y:S01]  /*03d0*/  FSETP.GEU.AND P2, PT, R9.reuse, RZ, PT ;  /* 0x000000ff0900720b */ /* 0x040fe20003f4e000 */
[----:B0-----:R-:W-:Y:S01]  /*03e0*/  IMAD.WIDE R2, R0, 0x4, R2 ;  /* 0x0000000400027825 */ /* 0x001fe200078e0202 */
[----:B------:R-:W-:Y:S02]  /*03f0*/  FSEL R8, R8, RZ, P1 ;  /* 0x000000ff08087208 */ /* 0x000fe40000800000 */
[----:B------:R-:W-:Y:S01]  /*0400*/  FSEL R9, R9, RZ, P2 ;  /* 0x000000ff09097208 */ /* 0x000fe20001000000 */
[----:B------:R-:W-:Y:S08]  /*0410*/  @P0 EXIT ;  /* 0x000000000000094d */ /* 0x000ff00003800000 */
[----:B------:R-:W-:Y:S01]  /*0420*/  STG.E.64 desc[UR4][R2.64], R8 ;  /* 0x0000000802007986 */ /* 0x000fe2000c101b04 */
[----:B------:R-:W-:Y:S05]  /*0430*/  EXIT ;  /* 0x000000000000794d */ /* 0x000fea0003800000 */
.L_x_0:
[----:B------:R-:W-:-:S00]  /*0440*/  BRA `(.L_x_0) ;  /* 0xfffffffc00fc7947 */ /* 0x000fc0000383ffff */
[----:B------:R-:W-:-:S00]  /*0450*/  NOP ;  /* 0x0000000000007918 */ /* 0x000fc00000000000 */
        /* <DEDUP_REMOVED lines=10> */
.L_x_1:


//--------------------- .nv.global.init           --------------------------
	.section	.nv.global.init,"aw",@progbits
.nv.global.init:
	.type		_$_str,@object
	.size		_$_str,(_$_str_$_2 - _$_str)
_$_str:
        /*0000*/ 	.byte	0x5f, 0x5f, 0x43, 0x55, 0x44, 0x41, 0x5f, 0x46, 0x54, 0x5a, 0x00
	.type		_$_str_$_2,@object
	.size		_$_str_$_2,(.L_1 - _$_str_$_2)
_$_str_$_2:
        /*000b*/ 	.byte	0x5f, 0x5f, 0x43, 0x55, 0x44, 0x41, 0x5f, 0x50, 0x52, 0x45, 0x43, 0x5f, 0x53, 0x51, 0x52, 0x54
        /*001b*/ 	.byte	0x00
.L_1:


//--------------------- .nv.constant0.triton_poi_fused__native_batch_norm_legit_no_training_relu_40 --------------------------
	.section	.nv.constant0.triton_poi_fused__native_batch_norm_legit_no_training_relu_40,"a",@progbits
	.sectionflags	@""
	.align	4
.nv.constant0.triton_poi_fused__native_batch_norm_legit_no_training_relu_40:
	.zero		580
